//
// Generated by NVIDIA NVVM Compiler
//
// Compiler Build ID: CL-36424714
// Cuda compilation tools, release 13.0, V13.0.88
// Based on NVVM 20.0.0
//

.version 9.0
.target sm_100
.address_size 64

	// .globl	_Z9matrixMulPiS_S_
// _ZZ9matrixMulPiS_S_E3s_a has been demoted
// _ZZ9matrixMulPiS_S_E3s_b has been demoted

.visible .entry _Z9matrixMulPiS_S_(
	.param .u64 .ptr .align 1 _Z9matrixMulPiS_S__param_0,
	.param .u64 .ptr .align 1 _Z9matrixMulPiS_S__param_1,
	.param .u64 .ptr .align 1 _Z9matrixMulPiS_S__param_2
)
{
	.reg .pred 	%p<6>;
	.reg .b32 	%r<98>;
	.reg .b64 	%rd<19>;
	// demoted variable
	.shared .align 4 .b8 _ZZ9matrixMulPiS_S_E3s_a[4096];
	// demoted variable
	.shared .align 4 .b8 _ZZ9matrixMulPiS_S_E3s_b[4096];
	ld.param.u64 	%rd4, [_Z9matrixMulPiS_S__param_0];
	ld.param.u64 	%rd5, [_Z9matrixMulPiS_S__param_1];
	ld.param.u64 	%rd3, [_Z9matrixMulPiS_S__param_2];
	cvta.to.global.u64 	%rd1, %rd5;
	cvta.to.global.u64 	%rd2, %rd4;
	mov.u32 	%r26, %ctaid.y;
	mov.u32 	%r27, %ntid.y;
	mov.u32 	%r1, %tid.y;
	mad.lo.s32 	%r2, %r26, %r27, %r1;
	mov.u32 	%r28, %ctaid.x;
	mov.u32 	%r29, %ntid.x;
	mul.lo.s32 	%r30, %r29, %r28;
	shl.b32 	%r3, %r30, 1;
	mov.u32 	%r31, %tid.x;
	add.s32 	%r4, %r3, %r31;
	shl.b32 	%r32, %r2, 10;
	or.b32  	%r5, %r32, %r31;
	shl.b32 	%r33, %r1, 7;
	mov.u32 	%r34, _ZZ9matrixMulPiS_S_E3s_a;
	add.s32 	%r35, %r34, %r33;
	mov.u32 	%r36, _ZZ9matrixMulPiS_S_E3s_b;
	add.s32 	%r37, %r36, %r33;
	shl.b32 	%r38, %r31, 2;
	add.s32 	%r6, %r35, %r38;
	add.s32 	%r7, %r37, %r38;
	add.s32 	%r39, %r38, %r36;
	add.s32 	%r8, %r39, 512;
	add.s32 	%r9, %r35, 16;
	mov.b32 	%r96, 0;
	mov.u32 	%r97, %r96;
	mov.u32 	%r92, %r96;
$L__BB0_1:
	add.s32 	%r41, %r5, %r92;
	add.s32 	%r42, %r1, %r92;
	shl.b32 	%r43, %r42, 10;
	add.s32 	%r44, %r43, %r4;
	mul.wide.u32 	%rd6, %r41, 4;
	add.s64 	%rd7, %rd2, %rd6;
	ld.global.u32 	%r45, [%rd7];
	st.shared.u32 	[%r6], %r45;
	mul.wide.u32 	%rd8, %r44, 4;
	add.s64 	%rd9, %rd1, %rd8;
	ld.global.u32 	%r46, [%rd9];
	st.shared.u32 	[%r7], %r46;
	add.s32 	%r47, %r41, 16;
	mul.wide.u32 	%rd10, %r47, 4;
	add.s64 	%rd11, %rd2, %rd10;
	ld.global.u32 	%r48, [%rd11];
	st.shared.u32 	[%r6+64], %r48;
	add.s32 	%r49, %r44, 16;
	mul.wide.u32 	%rd12, %r49, 4;
	add.s64 	%rd13, %rd1, %rd12;
	ld.global.u32 	%r50, [%rd13];
	st.shared.u32 	[%r7+64], %r50;
	bar.sync 	0;
	mov.b32 	%r95, 512;
	mov.u32 	%r93, %r9;
	mov.u32 	%r94, %r8;
$L__BB0_2:
	ld.shared.u32 	%r51, [%r93+-16];
	ld.shared.u32 	%r52, [%r94+-512];
	mad.lo.s32 	%r53, %r52, %r51, %r97;
	ld.shared.u32 	%r54, [%r94+-448];
	mad.lo.s32 	%r55, %r54, %r51, %r96;
	ld.shared.u32 	%r56, [%r93+-12];
	ld.shared.u32 	%r57, [%r94+-384];
	mad.lo.s32 	%r58, %r57, %r56, %r53;
	ld.shared.u32 	%r59, [%r94+-320];
	mad.lo.s32 	%r60, %r59, %r56, %r55;
	ld.shared.u32 	%r61, [%r93+-8];
	ld.shared.u32 	%r62, [%r94+-256];
	mad.lo.s32 	%r63, %r62, %r61, %r58;
	ld.shared.u32 	%r64, [%r94+-192];
	mad.lo.s32 	%r65, %r64, %r61, %r60;
	ld.shared.u32 	%r66, [%r93+-4];
	ld.shared.u32 	%r67, [%r94+-128];
	mad.lo.s32 	%r68, %r67, %r66, %r63;
	ld.shared.u32 	%r69, [%r94+-64];
	mad.lo.s32 	%r70, %r69, %r66, %r65;
	ld.shared.u32 	%r71, [%r93];
	ld.shared.u32 	%r72, [%r94];
	mad.lo.s32 	%r73, %r72, %r71, %r68;
	ld.shared.u32 	%r74, [%r94+64];
	mad.lo.s32 	%r75, %r74, %r71, %r70;
	ld.shared.u32 	%r76, [%r93+4];
	ld.shared.u32 	%r77, [%r94+128];
	mad.lo.s32 	%r78, %r77, %r76, %r73;
	ld.shared.u32 	%r79, [%r94+192];
	mad.lo.s32 	%r80, %r79, %r76, %r75;
	ld.shared.u32 	%r81, [%r93+8];
	ld.shared.u32 	%r82, [%r94+256];
	mad.lo.s32 	%r83, %r82, %r81, %r78;
	ld.shared.u32 	%r84, [%r94+320];
	mad.lo.s32 	%r85, %r84, %r81, %r80;
	ld.shared.u32 	%r86, [%r93+12];
	ld.shared.u32 	%r87, [%r94+384];
	mad.lo.s32 	%r97, %r87, %r86, %r83;
	ld.shared.u32 	%r88, [%r94+448];
	mad.lo.s32 	%r96, %r88, %r86, %r85;
	add.s32 	%r95, %r95, 1024;
	add.s32 	%r94, %r94, 1024;
	add.s32 	%r93, %r93, 32;
	setp.ne.s32 	%p1, %r95, 4608;
	@%p1 bra 	$L__BB0_2;
	bar.sync 	0;
	add.s32 	%r23, %r92, 32;
	setp.lt.u32 	%p2, %r92, 992;
	mov.u32 	%r92, %r23;
	@%p2 bra 	$L__BB0_1;
	setp.gt.u32 	%p3, %r2, 1023;
	setp.gt.s32 	%p4, %r4, 1023;
	add.s32 	%r24, %r5, %r3;
	or.pred  	%p5, %p3, %p4;
	@%p5 bra 	$L__BB0_6;
	cvta.to.global.u64 	%rd14, %rd3;
	mul.wide.u32 	%rd15, %r24, 4;
	add.s64 	%rd16, %rd14, %rd15;
	st.global.u32 	[%rd16], %r97;
	add.s32 	%r89, %r24, 16;
	mul.wide.u32 	%rd17, %r89, 4;
	add.s64 	%rd18, %rd14, %rd17;
	st.global.u32 	[%rd18], %r96;
$L__BB0_6:
	ret;

}


// ===== COMPILED SASS (sm_100) =====

	.target	sm_100

	.elftype	@"ET_EXEC"


//--------------------- .note.nv.tkinfo           --------------------------
	.section	.note.nv.tkinfo,"",@"SHT_NOTE"
	.sectionflags	@"SHF_NOTE_NV_TKINFO"
	.tkinfo
        /*0018*/ 	.word	0x00000002
        /*0030*/ 	.string	""
        /*0030*/ 	.string	"ptxas"
        /*0030*/ 	.string	"Cuda compilation tools, release 13.0, V13.0.88"
        /*0030*/ 	.string	"Build cuda_13.0.r13.0/compiler.36424714_0"
        /*0030*/ 	.string	"-arch sm_100 -m 64 "



//--------------------- .note.nv.cuinfo           --------------------------
	.section	.note.nv.cuinfo,"",@"SHT_NOTE"
	.sectionflags	@"SHF_NOTE_NV_CUINFO"
        /*0018*/ 	.short	0x0002
        /*001a*/ 	.short	0x0064
        /*001c*/ 	.short	0x0082
	.zero		2


//--------------------- .nv.info                  --------------------------
	.section	.nv.info,"",@"SHT_CUDA_INFO"
	.align	4


	//----- nvinfo : EIATTR_REGCOUNT
	.align		4
        /*0000*/ 	.byte	0x04, 0x2f
        /*0002*/ 	.short	(.L_1 - .L_0)
	.align		4
.L_0:
        /*0004*/ 	.word	index@(_Z9matrixMulPiS_S_)
        /*0008*/ 	.word	0x00000020


	//----- nvinfo : EIATTR_FRAME_SIZE
	.align		4
.L_1:
        /*000c*/ 	.byte	0x04, 0x11
        /*000e*/ 	.short	(.L_3 - .L_2)
	.align		4
.L_2:
        /*0010*/ 	.word	index@(_Z9matrixMulPiS_S_)
        /*0014*/ 	.word	0x00000000


	//----- nvinfo : EIATTR_MIN_STACK_SIZE
	.align		4
.L_3:
        /*0018*/ 	.byte	0x04, 0x12
        /*001a*/ 	.short	(.L_5 - .L_4)
	.align		4
.L_4:
        /*001c*/ 	.word	index@(_Z9matrixMulPiS_S_)
        /*0020*/ 	.word	0x00000000
.L_5:


//--------------------- .nv.compat                --------------------------
	.section	.nv.compat,"",@"SHT_CUDA_COMPAT_INFO"
	.align	4
        /*0000*/ 	.byte	0x02, 0x09, 0x00, 0x00, 0x02, 0x02, 0x01, 0x00, 0x02, 0x05, 0x05, 0x00, 0x03, 0x07, 0x01, 0x01
        /*0010*/ 	.byte	0x02, 0x03, 0x00, 0x00, 0x02, 0x06, 0x01, 0x00, 0x04, 0x0b, 0x08, 0x00, 0x09, 0x00, 0x00, 0x00
        /*0020*/ 	.byte	0x00, 0x00, 0x00, 0x00


//--------------------- .nv.info._Z9matrixMulPiS_S_ --------------------------
	.section	.nv.info._Z9matrixMulPiS_S_,"",@"SHT_CUDA_INFO"
	.sectionflags	@""
	.align	4


	//----- nvinfo : EIATTR_CUDA_API_VERSION
	.align		4
        /*0000*/ 	.byte	0x04, 0x37
        /*0002*/ 	.short	(.L_7 - .L_6)
.L_6:
        /*0004*/ 	.word	0x00000082


	//----- nvinfo : EIATTR_KPARAM_INFO
	.align		4
.L_7:
        /*0008*/ 	.byte	0x04, 0x17
        /*000a*/ 	.short	(.L_9 - .L_8)
.L_8:
        /*000c*/ 	.word	0x00000000
        /*0010*/ 	.short	0x0002
        /*0012*/ 	.short	0x0010
        /*0014*/ 	.byte	0x00, 0xf5, 0x21, 0x00


	//----- nvinfo : EIATTR_KPARAM_INFO
	.align		4
.L_9:
        /*0018*/ 	.byte	0x04, 0x17
        /*001a*/ 	.short	(.L_11 - .L_10)
.L_10:
        /*001c*/ 	.word	0x00000000
        /*0020*/ 	.short	0x0001
        /*0022*/ 	.short	0x0008
        /*0024*/ 	.byte	0x00, 0xf5, 0x21, 0x00


	//----- nvinfo : EIATTR_KPARAM_INFO
	.align		4
.L_11:
        /*0028*/ 	.byte	0x04, 0x17
        /*002a*/ 	.short	(.L_13 - .L_12)
.L_12:
        /*002c*/ 	.word	0x00000000
        /*0030*/ 	.short	0x0000
        /*0032*/ 	.short	0x0000
        /*0034*/ 	.byte	0x00, 0xf5, 0x21, 0x00


	//----- nvinfo : EIATTR_SPARSE_MMA_MASK
	.align		4
.L_13:
        /*0038*/ 	.byte	0x03, 0x50
        /*003a*/ 	.short	0x0000


	//----- nvinfo : EIATTR_MAXREG_COUNT
	.align		4
        /*003c*/ 	.byte	0x03, 0x1b
        /*003e*/ 	.short	0x00ff


	//----- nvinfo : EIATTR_NUM_BARRIERS
	.align		4
        /*0040*/ 	.byte	0x02, 0x4c
        /*0042*/ 	.byte	0x01
	.zero		1


	//----- nvinfo : EIATTR_MERCURY_ISA_VERSION
	.align		4
        /*0044*/ 	.byte	0x03, 0x5f
        /*0046*/ 	.short	0x0101


	//----- nvinfo : EIATTR_VRC_CTA_INIT_COUNT
	.align		4
        /*0048*/ 	.byte	0x02, 0x4a
	.zero		1
	.zero		1


	//----- nvinfo : EIATTR_EXIT_INSTR_OFFSETS
	.align		4
        /*004c*/ 	.byte	0x04, 0x1c
        /*004e*/ 	.short	(.L_15 - .L_14)


	//   ....[0]....
.L_14:
        /*0050*/ 	.word	0x00000bc0


	//   ....[1]....
        /*0054*/ 	.word	0x00000c40


	//----- nvinfo : EIATTR_CBANK_PARAM_SIZE
	.align		4
.L_15:
        /*0058*/ 	.byte	0x03, 0x19
        /*005a*/ 	.short	0x0018


	//----- nvinfo : EIATTR_PARAM_CBANK
	.align		4
        /*005c*/ 	.byte	0x04, 0x0a
        /*005e*/ 	.short	(.L_17 - .L_16)
	.align		4
.L_16:
        /*0060*/ 	.word	index@(.nv.constant0._Z9matrixMulPiS_S_)
        /*0064*/ 	.short	0x0380
        /*0066*/ 	.short	0x0018


	//----- nvinfo : EIATTR_SW_WAR
	.align		4
.L_17:
        /*0068*/ 	.byte	0x04, 0x36
        /*006a*/ 	.short	(.L_19 - .L_18)
.L_18:
        /*006c*/ 	.word	0x00000008
.L_19:


//--------------------- .nv.callgraph             --------------------------
	.section	.nv.callgraph,"",@"SHT_CUDA_CALLGRAPH"
	.align	4
	.sectionentsize	8
	.align		4
        /*0000*/ 	.word	0x00000000
	.align		4
        /*0004*/ 	.word	0xffffffff
	.align		4
        /*0008*/ 	.word	0x00000000
	.align		4
        /*000c*/ 	.word	0xfffffffe
	.align		4
        /*0010*/ 	.word	0x00000000
	.align		4
        /*0014*/ 	.word	0xfffffffd
	.align		4
        /*0018*/ 	.word	0x00000000
	.align		4
        /*001c*/ 	.word	0xfffffffc


//--------------------- .text._Z9matrixMulPiS_S_  --------------------------
	.section	.text._Z9matrixMulPiS_S_,"ax",@progbits
	.align	128
        .global         _Z9matrixMulPiS_S_
        .type           _Z9matrixMulPiS_S_,@function
        .size           _Z9matrixMulPiS_S_,(.L_x_2 - _Z9matrixMulPiS_S_)
        .other          _Z9matrixMulPiS_S_,@"STO_CUDA_ENTRY STV_DEFAULT"
_Z9matrixMulPiS_S_:
.text._Z9matrixMulPiS_S_:
[----:B------:R-:W-:Y:S01]  /*0000*/  LDC R1, c[0x0][0x37c] ;  /* 0x0000df00ff017b82 */ /* 0x000fe20000000800 */
[----:B------:R-:W0:Y:S07]  /*0010*/  S2R R0, SR_TID.Y ;  /* 0x0000000000007919 */ /* 0x000e2e0000002200 */
[----:B------:R-:W1:Y:S01]  /*0020*/  S2UR UR6, SR_CgaCtaId ;  /* 0x00000000000679c3 */ /* 0x000e620000008800 */
[----:B------:R-:W-:Y:S01]  /*0030*/  UMOV UR4, 0x400 ;  /* 0x0000040000047882 */ /* 0x000fe20000000000 */
[----:B------:R-:W-:Y:S01]  /*0040*/  HFMA2 R29, -RZ, RZ, 0, 0 ;  /* 0x00000000ff1d7431 */ /* 0x000fe200000001ff */
[----:B------:R-:W2:Y:S01]  /*0050*/  S2R R2, SR_TID.X ;  /* 0x0000000000027919 */ /* 0x000ea20000002100 */
[----:B------:R-:W-:Y:S01]  /*0060*/  UIADD3 UR5, UPT, UPT, UR4, 0x1000, URZ ;  /* 0x0000100004057890 */ /* 0x000fe2000fffe0ff */
[----:B------:R-:W-:Y:S01]  /*0070*/  MOV R27, RZ ;  /* 0x000000ff001b7202 */ /* 0x000fe20000000f00 */
[----:B------:R-:W3:Y:S02]  /*0080*/  LDCU.64 UR8, c[0x0][0x358] ;  /* 0x00006b00ff0877ac */ /* 0x000ee40008000a00 */
[----:B------:R-:W4:Y:S08]  /*0090*/  S2UR UR7, SR_CTAID.Y ;  /* 0x00000000000779c3 */ /* 0x000f300000002600 */
[----:B------:R-:W4:Y:S08]  /*00a0*/  LDC R3, c[0x0][0x364] ;  /* 0x0000d900ff037b82 */ /* 0x000f300000000800 */
[----:B------:R-:W5:Y:S01]  /*00b0*/  S2UR UR10, SR_CTAID.X ;  /* 0x00000000000a79c3 */ /* 0x000f620000002500 */
[----:B-1----:R-:W-:-:S02]  /*00c0*/  ULEA UR5, UR6, UR5, 0x18 ;  /* 0x0000000506057291 */ /* 0x002fc4000f8ec0ff */
[----:B------:R-:W-:-:S04]  /*00d0*/  ULEA UR4, UR6, UR4, 0x18 ;  /* 0x0000000406047291 */ /* 0x000fc8000f8ec0ff */
[C---:B0-----:R-:W-:Y:S01]  /*00e0*/  LEA R4, R0.reuse, UR5, 0x7 ;  /* 0x0000000500047c11 */ /* 0x041fe2000f8e38ff */
[----:B------:R-:W5:Y:S01]  /*00f0*/  LDC R17, c[0x0][0x360] ;  /* 0x0000d800ff117b82 */ /* 0x000f620000000800 */
[----:B------:R-:W-:Y:S01]  /*0100*/  LEA R5, R0, UR4, 0x7 ;  /* 0x0000000400057c11 */ /* 0x000fe2000f8e38ff */
[----:B------:R-:W-:Y:S01]  /*0110*/  UMOV UR4, URZ ;  /* 0x000000ff00047c82 */ /* 0x000fe20008000000 */
[----:B--2---:R-:W-:-:S05]  /*0120*/  LEA R4, R2, R4, 0x2 ;  /* 0x0000000402047211 */ /* 0x004fca00078e10ff */
[----:B------:R-:W0:Y:S01]  /*0130*/  LDC.64 R20, c[0x0][0x380] ;  /* 0x0000e000ff147b82 */ /* 0x000e220000000a00 */
[----:B----4-:R-:W-:Y:S01]  /*0140*/  IMAD R16, R3, UR7, R0 ;  /* 0x0000000703107c24 */ /* 0x010fe2000f8e0200 */
[----:B------:R-:W-:-:S04]  /*0150*/  LEA R3, R2, UR5, 0x2 ;  /* 0x0000000502037c11 */ /* 0x000fc8000f8e10ff */
[----:B------:R-:W-:Y:S02]  /*0160*/  SHF.L.U32 R6, R16, 0xa, RZ ;  /* 0x0000000a10067819 */ /* 0x000fe400000006ff */
[----:B------:R-:W1:Y:S02]  /*0170*/  LDC.64 R18, c[0x0][0x388] ;  /* 0x0000e200ff127b82 */ /* 0x000e640000000a00 */
[----:B------:R-:W-:Y:S01]  /*0180*/  LOP3.LUT R6, R6, R2, RZ, 0xfc, !PT ;  /* 0x0000000206067212 */ /* 0x000fe200078efcff */
[----:B-----5:R-:W-:-:S05]  /*0190*/  IMAD R17, R17, UR10, RZ ;  /* 0x0000000a11117c24 */ /* 0x020fca000f8e02ff */
[----:B------:R-:W-:Y:S02]  /*01a0*/  LEA R7, R17, R2, 0x1 ;  /* 0x0000000211077211 */ /* 0x000fe400078e08ff */
[----:B---3--:R-:W-:-:S07]  /*01b0*/  LEA R2, R2, R5, 0x2 ;  /* 0x0000000502027211 */ /* 0x008fce00078e10ff */
.L_x_0:
[----:B------:R-:W-:Y:S02]  /*01c0*/  IADD3 R8, PT, PT, R0, UR4, RZ ;  /* 0x0000000400087c10 */ /* 0x000fe4000fffe0ff */
[----:B------:R-:W-:Y:S02]  /*01d0*/  IADD3 R25, PT, PT, R6, UR4, RZ ;  /* 0x0000000406197c10 */ /* 0x000fe4000fffe0ff */
[----:B------:R-:W-:Y:S02]  /*01e0*/  LEA R9, R8, R7, 0xa ;  /* 0x0000000708097211 */ /* 0x000fe400078e50ff */
[C---:B------:R-:W-:Y:S01]  /*01f0*/  IADD3 R11, PT, PT, R25.reuse, 0x10, RZ ;  /* 0x00000010190b7810 */ /* 0x040fe20007ffe0ff */
[----:B0-----:R-:W-:Y:S01]  /*0200*/  IMAD.WIDE.U32 R24, R25, 0x4, R20 ;  /* 0x0000000419187825 */ /* 0x001fe200078e0014 */
[----:B------:R-:W-:-:S03]  /*0210*/  IADD3 R23, PT, PT, R9, 0x10, RZ ;  /* 0x0000001009177810 */ /* 0x000fc60007ffe0ff */
[----:B-1----:R-:W-:Y:S02]  /*0220*/  IMAD.WIDE.U32 R8, R9, 0x4, R18 ;  /* 0x0000000409087825 */ /* 0x002fe400078e0012 */
[----:B------:R-:W2:Y:S02]  /*0230*/  LDG.E R25, desc[UR8][R24.64] ;  /* 0x0000000818197981 */ /* 0x000ea4000c1e1900 */
[----:B------:R-:W-:Y:S02]  /*0240*/  IMAD.WIDE.U32 R10, R11, 0x4, R20 ;  /* 0x000000040b0a7825 */ /* 0x000fe400078e0014 */
[----:B------:R-:W3:Y:S02]  /*0250*/  LDG.E R9, desc[UR8][R8.64] ;  /* 0x0000000808097981 */ /* 0x000ee4000c1e1900 */
[----:B------:R-:W-:Y:S02]  /*0260*/  IMAD.WIDE.U32 R22, R23, 0x4, R18 ;  /* 0x0000000417167825 */ /* 0x000fe400078e0012 */
[----:B------:R-:W4:Y:S04]  /*0270*/  LDG.E R11, desc[UR8][R10.64] ;  /* 0x000000080a0b7981 */ /* 0x000f28000c1e1900 */
[----:B------:R-:W5:Y:S04]  /*0280*/  LDG.E R26, desc[UR8][R22.64] ;  /* 0x00000008161a7981 */ /* 0x000f68000c1e1900 */
[----:B--2---:R-:W-:Y:S04]  /*0290*/  STS [R2], R25 ;  /* 0x0000001902007388 */ /* 0x004fe80000000800 */
[----:B---3--:R-:W-:Y:S04]  /*02a0*/  STS [R4], R9 ;  /* 0x0000000904007388 */ /* 0x008fe80000000800 */
[----:B----4-:R-:W-:Y:S04]  /*02b0*/  STS [R2+0x40], R11 ;  /* 0x0000400b02007388 */ /* 0x010fe80000000800 */
[----:B-----5:R-:W-:Y:S01]  /*02c0*/  STS [R4+0x40], R26 ;  /* 0x0000401a04007388 */ /* 0x020fe20000000800 */
[----:B------:R-:W-:Y:S06]  /*02d0*/  BAR.SYNC.DEFER_BLOCKING 0x0 ;  /* 0x0000000000007b1d */ /* 0x000fec0000010000 */
[----:B------:R-:W-:Y:S04]  /*02e0*/  LDS.128 R12, [R5] ;  /* 0x00000000050c7984 */ /* 0x000fe80000000c00 */
[----:B------:R-:W0:Y:S04]  /*02f0*/  LDS R10, [R3+0x40] ;  /* 0x00004000030a7984 */ /* 0x000e280000000800 */
[----:B------:R-:W1:Y:S04]  /*0300*/  LDS R28, [R3] ;  /* 0x00000000031c7984 */ /* 0x000e680000000800 */
[----:B------:R-:W2:Y:S04]  /*0310*/  LDS R9, [R3+0x80] ;  /* 0x0000800003097984 */ /* 0x000ea80000000800 */
[----:B------:R-:W3:Y:S04]  /*0320*/  LDS R8, [R3+0xc0] ;  /* 0x0000c00003087984 */ /* 0x000ee80000000800 */
[----:B------:R-:W4:Y:S04]  /*0330*/  LDS R23, [R3+0x100] ;  /* 0x0001000003177984 */ /* 0x000f280000000800 */
[----:B------:R-:W5:Y:S04]  /*0340*/  LDS R25, [R3+0x140] ;  /* 0x0001400003197984 */ /* 0x000f680000000800 */
[----:B------:R-:W5:Y:S04]  /*0350*/  LDS R22, [R3+0x180] ;  /* 0x0001800003167984 */ /* 0x000f680000000800 */
[----:B------:R-:W5:Y:S01]  /*0360*/  LDS R24, [R3+0x1c0] ;  /* 0x0001c00003187984 */ /* 0x000f620000000800 */
[----:B0-----:R-:W-:-:S02]  /*0370*/  IMAD R10, R12, R10, R29 ;  /* 0x0000000a0c0a7224 */ /* 0x001fc400078e021d */
[----:B-1----:R-:W-:Y:S02]  /*0380*/  IMAD R28, R12, R28, R27 ;  /* 0x0000001c0c1c7224 */ /* 0x002fe400078e021b */
[----:B------:R-:W-:Y:S02]  /*0390*/  LDS R27, [R3+0x440] ;  /* 0x00044000031b7984 */ /* 0x000fe40000000800 */
[-C--:B--2---:R-:W-:Y:S02]  /*03a0*/  IMAD R28, R9, R13.reuse, R28 ;  /* 0x0000000d091c7224 */ /* 0x084fe400078e021c */
[----:B---3--:R-:W-:Y:S02]  /*03b0*/  IMAD R12, R8, R13, R10 ;  /* 0x0000000d080c7224 */ /* 0x008fe400078e020a */
[----:B------:R-:W-:Y:S04]  /*03c0*/  LDS R13, [R3+0x200] ;  /* 0x00020000030d7984 */ /* 0x000fe80000000800 */
[----:B------:R-:W0:Y:S01]  /*03d0*/  LDS.128 R8, [R5+0x10] ;  /* 0x0000100005087984 */ /* 0x000e220000000c00 */
[----:B----4-:R-:W-:-:S03]  /*03e0*/  IMAD R28, R23, R14, R28 ;  /* 0x0000000e171c7224 */ /* 0x010fc600078e021c */
[----:B------:R-:W1:Y:S01]  /*03f0*/  LDS R23, [R3+0x240] ;  /* 0x0002400003177984 */ /* 0x000e620000000800 */
[----:B-----5:R-:W-:-:S03]  /*0400*/  IMAD R25, R25, R14, R12 ;  /* 0x0000000e19197224 */ /* 0x020fc600078e020c */
[----:B------:R-:W2:Y:S04]  /*0410*/  LDS R14, [R3+0x280] ;  /* 0x00028000030e7984 */ /* 0x000ea80000000800 */
[----:B------:R-:W3:Y:S01]  /*0420*/  LDS R12, [R3+0x2c0] ;  /* 0x0002c000030c7984 */ /* 0x000ee20000000800 */
[-C--:B------:R-:W-:Y:S02]  /*0430*/  IMAD R22, R22, R15.reuse, R28 ;  /* 0x0000000f16167224 */ /* 0x080fe400078e021c */
[----:B------:R-:W-:Y:S02]  /*0440*/  IMAD R26, R24, R15, R25 ;  /* 0x0000000f181a7224 */ /* 0x000fe400078e0219 */
[----:B------:R-:W4:Y:S04]  /*0450*/  LDS R25, [R3+0x300] ;  /* 0x0003000003197984 */ /* 0x000f280000000800 */
[----:B------:R-:W5:Y:S04]  /*0460*/  LDS R15, [R3+0x340] ;  /* 0x00034000030f7984 */ /* 0x000f680000000800 */
[----:B------:R-:W5:Y:S01]  /*0470*/  LDS R24, [R3+0x380] ;  /* 0x0003800003187984 */ /* 0x000f620000000800 */
[----:B0-----:R-:W-:-:S03]  /*0480*/  IMAD R13, R8, R13, R22 ;  /* 0x0000000d080d7224 */ /* 0x001fc600078e0216 */
[----:B------:R-:W0:Y:S01]  /*0490*/  LDS R22, [R3+0x3c0] ;  /* 0x0003c00003167984 */ /* 0x000e220000000800 */
[----:B-1----:R-:W-:-:S03]  /*04a0*/  IMAD R23, R8, R23, R26 ;  /* 0x0000001708177224 */ /* 0x002fc600078e021a */
[----:B------:R-:W-:Y:S01]  /*04b0*/  LDS R8, [R3+0x480] ;  /* 0x0004800003087984 */ /* 0x000fe20000000800 */
[----:B--2---:R-:W-:-:S03]  /*04c0*/  IMAD R13, R14, R9, R13 ;  /* 0x000000090e0d7224 */ /* 0x004fc600078e020d */
[----:B------:R-:W-:Y:S01]  /*04d0*/  LDS R26, [R3+0x6c0] ;  /* 0x0006c000031a7984 */ /* 0x000fe20000000800 */
[----:B---3--:R-:W-:-:S03]  /*04e0*/  IMAD R12, R12, R9, R23 ;  /* 0x000000090c0c7224 */ /* 0x008fc600078e0217 */
[----:B------:R-:W-:Y:S01]  /*04f0*/  LDS R9, [R3+0x400] ;  /* 0x0004000003097984 */ /* 0x000fe20000000800 */
[-C--:B----4-:R-:W-:Y:S02]  /*0500*/  IMAD R25, R25, R10.reuse, R13 ;  /* 0x0000000a19197224 */ /* 0x090fe400078e020d */
[----:B-----5:R-:W-:Y:S02]  /*0510*/  IMAD R23, R15, R10, R12 ;  /* 0x0000000a0f177224 */ /* 0x020fe400078e020c */
[----:B------:R-:W1:Y:S04]  /*0520*/  LDS.128 R12, [R5+0x20] ;  /* 0x00002000050c7984 */ /* 0x000e680000000c00 */
[----:B------:R-:W2:Y:S01]  /*0530*/  LDS R10, [R3+0x4c0] ;  /* 0x0004c000030a7984 */ /* 0x000ea20000000800 */
[----:B------:R-:W-:-:S03]  /*0540*/  IMAD R24, R24, R11, R25 ;  /* 0x0000000b18187224 */ /* 0x000fc600078e0219 */
[----:B------:R-:W-:Y:S01]  /*0550*/  LDS R25, [R3+0x500] ;  /* 0x0005000003197984 */ /* 0x000fe20000000800 */
[----:B0-----:R-:W-:-:S03]  /*0560*/  IMAD R22, R22, R11, R23 ;  /* 0x0000000b16167224 */ /* 0x001fc600078e0217 */
[----:B------:R-:W0:Y:S01]  /*0570*/  LDS R23, [R3+0x540] ;  /* 0x0005400003177984 */ /* 0x000e220000000800 */
[C---:B-1----:R-:W-:Y:S02]  /*0580*/  IMAD R9, R12.reuse, R9, R24 ;  /* 0x000000090c097224 */ /* 0x042fe400078e0218 */
[----:B------:R-:W-:Y:S02]  /*0590*/  IMAD R27, R12, R27, R22 ;  /* 0x0000001b0c1b7224 */ /* 0x000fe400078e0216 */
[----:B------:R-:W1:Y:S04]  /*05a0*/  LDS R22, [R3+0x580] ;  /* 0x0005800003167984 */ /* 0x000e680000000800 */
[----:B------:R-:W3:Y:S01]  /*05b0*/  LDS R12, [R3+0x5c0] ;  /* 0x0005c000030c7984 */ /* 0x000ee20000000800 */
[----:B------:R-:W-:-:S02]  /*05c0*/  IMAD R24, R8, R13, R9 ;  /* 0x0000000d08187224 */ /* 0x000fc400078e0209 */
[----:B--2---:R-:W-:Y:S02]  /*05d0*/  IMAD R27, R10, R13, R27 ;  /* 0x0000000d0a1b7224 */ /* 0x004fe400078e021b */
[----:B------:R-:W-:Y:S04]  /*05e0*/  LDS R13, [R3+0x600] ;  /* 0x00060000030d7984 */ /* 0x000fe80000000800 */
[----:B------:R-:W2:Y:S01]  /*05f0*/  LDS.128 R8, [R5+0x30] ;  /* 0x0000300005087984 */ /* 0x000ea20000000c00 */
[----:B0-----:R-:W-:-:S03]  /*0600*/  IMAD R23, R23, R14, R27 ;  /* 0x0000000e17177224 */ /* 0x001fc600078e021b */
[----:B------:R-:W0:Y:S01]  /*0610*/  LDS R27, [R3+0x640] ;  /* 0x00064000031b7984 */ /* 0x000e220000000800 */
[----:B------:R-:W-:-:S03]  /*0620*/  IMAD R24, R25, R14, R24 ;  /* 0x0000000e19187224 */ /* 0x000fc600078e0218 */
[----:B------:R-:W4:Y:S04]  /*0630*/  LDS R14, [R3+0x680] ;  /* 0x00068000030e7984 */ /* 0x000f280000000800 */
[----:B------:R-:W5:Y:S01]  /*0640*/  LDS R25, [R3+0x740] ;  /* 0x0007400003197984 */ /* 0x000f620000000800 */
[----:B-1----:R-:W-:-:S03]  /*0650*/  IMAD R22, R22, R15, R24 ;  /* 0x0000000f16167224 */ /* 0x002fc600078e0218 */
[----:B------:R-:W-:Y:S01]  /*0660*/  LDS R24, [R3+0x780] ;  /* 0x0007800003187984 */ /* 0x000fe20000000800 */
[----:B---3--:R-:W-:-:S03]  /*0670*/  IMAD R12, R12, R15, R23 ;  /* 0x0000000f0c0c7224 */ /* 0x008fc600078e0217 */
[----:B------:R-:W1:Y:S01]  /*0680*/  LDS R23, [R3+0x700] ;  /* 0x0007000003177984 */ /* 0x000e620000000800 */
[----:B--2---:R-:W-:-:S03]  /*0690*/  IMAD R13, R8, R13, R22 ;  /* 0x0000000d080d7224 */ /* 0x004fc600078e0216 */
[----:B------:R-:W2:Y:S01]  /*06a0*/  LDS R22, [R3+0x7c0] ;  /* 0x0007c00003167984 */ /* 0x000ea20000000800 */
[----:B0-----:R-:W-:-:S03]  /*06b0*/  IMAD R12, R8, R27, R12 ;  /* 0x0000001b080c7224 */ /* 0x001fc600078e020c */
[----:B------:R-:W-:Y:S01]  /*06c0*/  LDS R27, [R3+0xa40] ;  /* 0x000a4000031b7984 */ /* 0x000fe20000000800 */
[-C--:B----4-:R-:W-:Y:S02]  /*06d0*/  IMAD R8, R14, R9.reuse, R13 ;  /* 0x000000090e087224 */ /* 0x090fe400078e020d */
[----:B------:R-:W-:Y:S02]  /*06e0*/  IMAD R26, R26, R9, R12 ;  /* 0x000000091a1a7224 */ /* 0x000fe400078e020c */
[----:B------:R-:W-:Y:S04]  /*06f0*/  LDS R9, [R3+0x800] ;  /* 0x0008000003097984 */ /* 0x000fe80000000800 */
[----:B------:R-:W0:Y:S01]  /*0700*/  LDS.128 R12, [R5+0x40] ;  /* 0x00004000050c7984 */ /* 0x000e220000000c00 */
[----:B-----5:R-:W-:-:S03]  /*0710*/  IMAD R26, R25, R10, R26 ;  /* 0x0000000a191a7224 */ /* 0x020fc600078e021a */
[----:B------:R-:W3:Y:S01]  /*0720*/  LDS R25, [R3+0x840] ;  /* 0x0008400003197984 */ /* 0x000ee20000000800 */
[----:B-1----:R-:W-:-:S03]  /*0730*/  IMAD R23, R23, R10, R8 ;  /* 0x0000000a17177224 */ /* 0x002fc600078e0208 */
[----:B------:R-:W1:Y:S01]  /*0740*/  LDS R8, [R3+0x880] ;  /* 0x0008800003087984 */ /* 0x000e620000000800 */
[----:B------:R-:W-:-:S03]  /*0750*/  IMAD R24, R24, R11, R23 ;  /* 0x0000000b18187224 */ /* 0x000fc600078e0217 */
[----:B------:R-:W4:Y:S01]  /*0760*/  LDS R10, [R3+0x8c0] ;  /* 0x0008c000030a7984 */ /* 0x000f220000000800 */
[----:B--2---:R-:W-:-:S03]  /*0770*/  IMAD R26, R22, R11, R26 ;  /* 0x0000000b161a7224 */ /* 0x004fc600078e021a */
[----:B------:R-:W2:Y:S04]  /*0780*/  LDS R23, [R3+0x940] ;  /* 0x0009400003177984 */ /* 0x000ea80000000800 */
[----:B------:R-:W5:Y:S04]  /*0790*/  LDS R11, [R3+0x900] ;  /* 0x00090000030b7984 */ /* 0x000f680000000800 */
[----:B------:R-:W5:Y:S01]  /*07a0*/  LDS R22, [R3+0x980] ;  /* 0x0009800003167984 */ /* 0x000f620000000800 */
[----:B0-----:R-:W-:-:S03]  /*07b0*/  IMAD R9, R12, R9, R24 ;  /* 0x000000090c097224 */ /* 0x001fc600078e0218 */
[----:B------:R-:W0:Y:S01]  /*07c0*/  LDS R24, [R3+0x9c0] ;  /* 0x0009c00003187984 */ /* 0x000e220000000800 */
[----:B---3--:R-:W-:Y:S02]  /*07d0*/  IMAD R25, R12, R25, R26 ;  /* 0x000000190c197224 */ /* 0x008fe400078e021a */
[-C--:B-1----:R-:W-:Y:S02]  /*07e0*/  IMAD R8, R8, R13.reuse, R9 ;  /* 0x0000000d08087224 */ /* 0x082fe400078e0209 */
[----:B----4-:R-:W-:Y:S02]  /*07f0*/  IMAD R25, R10, R13, R25 ;  /* 0x0000000d0a197224 */ /* 0x010fe400078e0219 */
[----:B------:R-:W-:Y:S02]  /*0800*/  LDS R13, [R3+0xa00] ;  /* 0x000a0000030d7984 */ /* 0x000fe40000000800 */
[-C--:B--2---:R-:W-:Y:S02]  /*0810*/  IMAD R23, R23, R14.reuse, R25 ;  /* 0x0000000e17177224 */ /* 0x084fe400078e0219 */
[----:B------:R-:W-:Y:S01]  /*0820*/  LDS R25, [R3+0xb00] ;  /* 0x000b000003197984 */ /* 0x000fe20000000800 */
[----:B-----5:R-:W-:-:S03]  /*0830*/  IMAD R12, R11, R14, R8 ;  /* 0x0000000e0b0c7224 */ /* 0x020fc600078e0208 */
[----:B------:R-:W1:Y:S04]  /*0840*/  LDS.128 R8, [R5+0x50] ;  /* 0x0000500005087984 */ /* 0x000e680000000c00 */
[----:B------:R-:W2:Y:S01]  /*0850*/  LDS R14, [R3+0xa80] ;  /* 0x000a8000030e7984 */ /* 0x000ea20000000800 */
[----:B------:R-:W-:-:S03]  /*0860*/  IMAD R22, R22, R15, R12 ;  /* 0x0000000f16167224 */ /* 0x000fc600078e020c */
[----:B------:R-:W3:Y:S01]  /*0870*/  LDS R12, [R3+0xac0] ;  /* 0x000ac000030c7984 */ /* 0x000ee20000000800 */
[----:B0-----:R-:W-:-:S03]  /*0880*/  IMAD R24, R24, R15, R23 ;  /* 0x0000000f18187224 */ /* 0x001fc600078e0217 */
[----:B------:R-:W0:Y:S01]  /*0890*/  LDS R23, [R3+0xb40] ;  /* 0x000b400003177984 */ /* 0x000e220000000800 */
[C---:B-1----:R-:W-:Y:S02]  /*08a0*/  IMAD R13, R8.reuse, R13, R22 ;  /* 0x0000000d080d7224 */ /* 0x042fe400078e0216 */
[----:B------:R-:W-:Y:S01]  /*08b0*/  IMAD R27, R8, R27, R24 ;  /* 0x0000001b081b7224 */ /* 0x000fe200078e0218 */
[----:B------:R-:W1:Y:S01]  /*08c0*/  LDS R22, [R3+0xb80] ;  /* 0x000b800003167984 */ /* 0x000e620000000800 */
[----:B--2---:R-:W-:-:S03]  /*08d0*/  IMAD R13, R14, R9, R13 ;  /* 0x000000090e0d7224 */ /* 0x004fc600078e020d */
[----:B------:R-:W2:Y:S01]  /*08e0*/  LDS R24, [R3+0xbc0] ;  /* 0x000bc00003187984 */ /* 0x000ea20000000800 */
[----:B---3--:R-:W-:Y:S02]  /*08f0*/  IMAD R27, R12, R9, R27 ;  /* 0x000000090c1b7224 */ /* 0x008fe400078e021b */
[-C--:B------:R-:W-:Y:S01]  /*0900*/  IMAD R25, R25, R10.reuse, R13 ;  /* 0x0000000a19197224 */ /* 0x080fe200078e020d */
[----:B------:R-:W-:Y:S04]  /*0910*/  LDS R9, [R3+0xc00] ;  /* 0x000c000003097984 */ /* 0x000fe80000000800 */
[----:B------:R-:W3:Y:S01]  /*0920*/  LDS.128 R12, [R5+0x60] ;  /* 0x00006000050c7984 */ /* 0x000ee20000000c00 */
[----:B0-----:R-:W-:-:S03]  /*0930*/  IMAD R23, R23, R10, R27 ;  /* 0x0000000a17177224 */ /* 0x001fc600078e021b */
[----:B------:R-:W0:Y:S04]  /*0940*/  LDS R27, [R3+0xc40] ;  /* 0x000c4000031b7984 */ /* 0x000e280000000800 */
[----:B------:R-:W4:Y:S04]  /*0950*/  LDS R10, [R3+0xc80] ;  /* 0x000c8000030a7984 */ /* 0x000f280000000800 */
[----:B------:R-:W5:Y:S01]  /*0960*/  LDS R8, [R3+0xcc0] ;  /* 0x000cc00003087984 */ /* 0x000f620000000800 */
[----:B-1----:R-:W-:-:S03]  /*0970*/  IMAD R22, R22, R11, R25 ;  /* 0x0000000b16167224 */ /* 0x002fc600078e0219 */
[----:B------:R-:W1:Y:S01]  /*0980*/  LDS R25, [R3+0xd40] ;  /* 0x000d400003197984 */ /* 0x000e620000000800 */
[----:B--2---:R-:W-:-:S03]  /*0990*/  IMAD R24, R24, R11, R23 ;  /* 0x0000000b18187224 */ /* 0x004fc600078e0217 */
[----:B------:R-:W2:Y:S01]  /*09a0*/  LDS R23, [R3+0xd00] ;  /* 0x000d000003177984 */ /* 0x000ea20000000800 */
[----:B---3--:R-:W-:-:S03]  /*09b0*/  IMAD R9, R12, R9, R22 ;  /* 0x000000090c097224 */ /* 0x008fc600078e0216 */
[----:B------:R-:W3:Y:S01]  /*09c0*/  LDS R22, [R3+0xd80] ;  /* 0x000d800003167984 */ /* 0x000ee20000000800 */
[----:B0-----:R-:W-:-:S03]  /*09d0*/  IMAD R27, R12, R27, R24 ;  /* 0x0000001b0c1b7224 */ /* 0x001fc600078e0218 */
[----:B------:R-:W0:Y:S01]  /*09e0*/  LDS R12, [R3+0xdc0] ;  /* 0x000dc000030c7984 */ /* 0x000e220000000800 */
[-C--:B----4-:R-:W-:Y:S02]  /*09f0*/  IMAD R24, R10, R13.reuse, R9 ;  /* 0x0000000d0a187224 */ /* 0x090fe400078e0209 */
[----:B-----5:R-:W-:Y:S02]  /*0a00*/  IMAD R27, R8, R13, R27 ;  /* 0x0000000d081b7224 */ /* 0x020fe400078e021b */
[----:B------:R-:W-:Y:S04]  /*0a10*/  LDS R13, [R3+0xe00] ;  /* 0x000e0000030d7984 */ /* 0x000fe80000000800 */
[----:B------:R-:W4:Y:S01]  /*0a20*/  LDS.128 R8, [R5+0x70] ;  /* 0x0000700005087984 */ /* 0x000f220000000c00 */
[----:B-1----:R-:W-:-:S02]  /*0a30*/  IMAD R25, R25, R14, R27 ;  /* 0x0000000e19197224 */ /* 0x002fc400078e021b */
[----:B--2---:R-:W-:Y:S02]  /*0a40*/  IMAD R24, R23, R14, R24 ;  /* 0x0000000e17187224 */ /* 0x004fe400078e0218 */
[----:B------:R-:W1:Y:S04]  /*0a50*/  LDS R23, [R3+0xe40] ;  /* 0x000e400003177984 */ /* 0x000e680000000800 */
[----:B------:R-:W2:Y:S01]  /*0a60*/  LDS R14, [R3+0xec0] ;  /* 0x000ec000030e7984 */ /* 0x000ea20000000800 */
[----:B---3--:R-:W-:-:S03]  /*0a70*/  IMAD R24, R22, R15, R24 ;  /* 0x0000000f16187224 */ /* 0x008fc600078e0218 */
[----:B------:R-:W3:Y:S01]  /*0a80*/  LDS R22, [R3+0xe80] ;  /* 0x000e800003167984 */ /* 0x000ee20000000800 */
[----:B0-----:R-:W-:-:S03]  /*0a90*/  IMAD R26, R12, R15, R25 ;  /* 0x0000000f0c1a7224 */ /* 0x001fc600078e0219 */
[----:B------:R-:W0:Y:S04]  /*0aa0*/  LDS R25, [R3+0xf00] ;  /* 0x000f000003197984 */ /* 0x000e280000000800 */
[----:B------:R-:W5:Y:S04]  /*0ab0*/  LDS R15, [R3+0xf40] ;  /* 0x000f4000030f7984 */ /* 0x000f680000000800 */
[----:B------:R-:W5:Y:S01]  /*0ac0*/  LDS R12, [R3+0xfc0] ;  /* 0x000fc000030c7984 */ /* 0x000f620000000800 */
[----:B----4-:R-:W-:-:S03]  /*0ad0*/  IMAD R13, R8, R13, R24 ;  /* 0x0000000d080d7224 */ /* 0x010fc600078e0218 */
[----:B------:R-:W4:Y:S01]  /*0ae0*/  LDS R24, [R3+0xf80] ;  /* 0x000f800003187984 */ /* 0x000f220000000800 */
[----:B------:R-:W-:-:S04]  /*0af0*/  UIADD3 UR4, UPT, UPT, UR4, 0x20, URZ ;  /* 0x0000002004047890 */ /* 0x000fc8000fffe0ff */
[----:B------:R-:W-:Y:S01]  /*0b00*/  UISETP.GE.U32.AND UP0, UPT, UR4, 0x400, UPT ;  /* 0x000004000400788c */ /* 0x000fe2000bf06070 */
[----:B-1----:R-:W-:-:S04]  /*0b10*/  IMAD R23, R8, R23, R26 ;  /* 0x0000001708177224 */ /* 0x002fc800078e021a */
[-C--:B--2---:R-:W-:Y:S02]  /*0b20*/  IMAD R14, R14, R9.reuse, R23 ;  /* 0x000000090e0e7224 */ /* 0x084fe400078e0217 */
[----:B---3--:R-:W-:-:S04]  /*0b30*/  IMAD R13, R22, R9, R13 ;  /* 0x00000009160d7224 */ /* 0x008fc800078e020d */
[-C--:B0-----:R-:W-:Y:S02]  /*0b40*/  IMAD R13, R25, R10.reuse, R13 ;  /* 0x0000000a190d7224 */ /* 0x081fe400078e020d */
[----:B-----5:R-:W-:-:S04]  /*0b50*/  IMAD R14, R15, R10, R14 ;  /* 0x0000000a0f0e7224 */ /* 0x020fc800078e020e */
[-C--:B------:R-:W-:Y:S02]  /*0b60*/  IMAD R29, R12, R11.reuse, R14 ;  /* 0x0000000b0c1d7224 */ /* 0x080fe400078e020e */
[----:B----4-:R-:W-:Y:S01]  /*0b70*/  IMAD R27, R24, R11, R13 ;  /* 0x0000000b181b7224 */ /* 0x010fe200078e020d */
[----:B------:R-:W-:Y:S06]  /*0b80*/  BAR.SYNC.DEFER_BLOCKING 0x0 ;  /* 0x0000000000007b1d */ /* 0x000fec0000010000 */
[----:B------:R-:W-:Y:S05]  /*0b90*/  BRA.U !UP0, `(.L_x_0) ;  /* 0xfffffff508887547 */ /* 0x000fea000b83ffff */
[----:B------:R-:W-:-:S04]  /*0ba0*/  ISETP.GT.AND P0, PT, R7, 0x3ff, PT ;  /* 0x000003ff0700780c */ /* 0x000fc80003f04270 */
[----:B------:R-:W-:-:S13]  /*0bb0*/  ISETP.GT.U32.OR P0, PT, R16, 0x3ff, P0 ;  /* 0x000003ff1000780c */ /* 0x000fda0000704470 */
[----:B------:R-:W-:Y:S05]  /*0bc0*/  @P0 EXIT ;  /* 0x000000000000094d */ /* 0x000fea0003800000 */
[----:B------:R-:W0:Y:S01]  /*0bd0*/  LDC.64 R4, c[0x0][0x390] ;  /* 0x0000e400ff047b82 */ /* 0x000e220000000a00 */
[----:B------:R-:W-:-:S04]  /*0be0*/  LEA R3, R17, R6, 0x1 ;  /* 0x0000000611037211 */ /* 0x000fc800078e08ff */
[C---:B------:R-:W-:Y:S01]  /*0bf0*/  IADD3 R7, PT, PT, R3.reuse, 0x10, RZ ;  /* 0x0000001003077810 */ /* 0x040fe20007ffe0ff */
[----:B0-----:R-:W-:-:S04]  /*0c00*/  IMAD.WIDE.U32 R2, R3, 0x4, R4 ;  /* 0x0000000403027825 */ /* 0x001fc800078e0004 */
[----:B------:R-:W-:Y:S01]  /*0c10*/  IMAD.WIDE.U32 R4, R7, 0x4, R4 ;  /* 0x0000000407047825 */ /* 0x000fe200078e0004 */
[----:B------:R-:W-:Y:S04]  /*0c20*/  STG.E desc[UR8][R2.64], R27 ;  /* 0x0000001b02007986 */ /* 0x000fe8000c101908 */
[----:B------:R-:W-:Y:S01]  /*0c30*/  STG.E desc[UR8][R4.64], R29 ;  /* 0x0000001d04007986 */ /* 0x000fe2000c101908 */
[----:B------:R-:W-:Y:S05]  /*0c40*/  EXIT ;  /* 0x000000000000794d */ /* 0x000fea0003800000 */
.L_x_1:
[----:B------:R-:W-:-:S00]  /*0c50*/  BRA `(.L_x_1) ;  /* 0xfffffffc00fc7947 */ /* 0x000fc0000383ffff */
[----:B------:R-:W-:-:S00]  /*0c60*/  NOP ;  /* 0x0000000000007918 */ /* 0x000fc00000000000 */
        /* <DEDUP_REMOVED lines=9> */
.L_x_2:


//--------------------- .nv.shared._Z9matrixMulPiS_S_ --------------------------
	.section	.nv.shared._Z9matrixMulPiS_S_,"aw",@nobits
	.sectionflags	@""
	.align	4
.nv.shared._Z9matrixMulPiS_S_:
	.zero		9216


//--------------------- .nv.shared.reserved.0     --------------------------
	.section	.nv.shared.reserved.0,"aw",@nobits
	.weak		__nv_reservedSMEM_offset_0_alias
	.size		__nv_reservedSMEM_offset_0_alias, 0, 64
	.other		__nv_reservedSMEM_offset_0_alias,@"STO_CUDA_RESERVED_SHARED STV_DEFAULT"
__nv_reservedSMEM_offset_0_alias:
	.zero		0
	.zero		64


//--------------------- .nv.constant0._Z9matrixMulPiS_S_ --------------------------
	.section	.nv.constant0._Z9matrixMulPiS_S_,"a",@progbits
	.sectionflags	@""
	.align	4
.nv.constant0._Z9matrixMulPiS_S_:
	.zero		920


//--------------------- SYMBOLS --------------------------

	.type		.nv.reservedSmem.offset0,@object
	.size		.nv.reservedSmem.offset0,0x4
	.type		.nv.reservedSmem.cap,@object
	.size		.nv.reservedSmem.cap,0x4
